	.headerflags	@"EF_CUDA_TEXMODE_UNIFIED EF_CUDA_64BIT_ADDRESS EF_CUDA_ACCELERATORS EF_CUDA_SM90 EF_CUDA_VIRTUAL_SM(EF_CUDA_SM90)"
	.elftype	@"ET_EXEC"


//--------------------- .nv.info                  --------------------------
	.section	.nv.info,"",@"SHT_CUDA_INFO"
	.align	4


	//----- nvinfo : EIATTR_REGCOUNT
	.align		4
        /*0000*/ 	.byte	0x04, 0x2f
        /*0002*/ 	.short	(.L_3 - .L_2)
	.align		4
.L_2:
        /*0004*/ 	.word	index@(triton_poi_fused__native_batch_norm_legit_no_training_add_relu_21)
        /*0008*/ 	.word	0x00000030


	//----- nvinfo : EIATTR_MIN_STACK_SIZE
	.align		4
.L_3:
        /*000c*/ 	.byte	0x04, 0x12
        /*000e*/ 	.short	(.L_5 - .L_4)
	.align		4
.L_4:
        /*0010*/ 	.word	index@(triton_poi_fused__native_batch_norm_legit_no_training_add_relu_21)
        /*0014*/ 	.word	0x00000000


	//----- nvinfo : EIATTR_FRAME_SIZE
	.align		4
.L_5:
        /*0018*/ 	.byte	0x04, 0x11
        /*001a*/ 	.short	(.L_7 - .L_6)
	.align		4
.L_6:
        /*001c*/ 	.word	index@(triton_poi_fused__native_batch_norm_legit_no_training_add_relu_21)
        /*0020*/ 	.word	0x00000000


	//----- nvinfo : EIATTR_MIN_STACK_SIZE
	.align		4
.L_7:
        /*0024*/ 	.byte	0x04, 0x12
        /*0026*/ 	.short	(.L_9 - .L_8)
	.align		4
.L_8:
        /*0028*/ 	.word	index@(triton_poi_fused__native_batch_norm_legit_no_training_add_relu_21)
        /*002c*/ 	.word	0x00000000
.L_9:


//--------------------- .nv.info.triton_poi_fused__native_batch_norm_legit_no_training_add_relu_21 --------------------------
	.section	.nv.info.triton_poi_fused__native_batch_norm_legit_no_training_add_relu_21,"",@"SHT_CUDA_INFO"
	.sectionflags	@""
	.align	4


	//----- nvinfo : EIATTR_CUDA_API_VERSION
	.align		4
        /*0000*/ 	.byte	0x04, 0x37
        /*0002*/ 	.short	(.L_11 - .L_10)
.L_10:
        /*0004*/ 	.word	0x0000007c


	//----- nvinfo : EIATTR_KPARAM_INFO
	.align		4
.L_11:
        /*0008*/ 	.byte	0x04, 0x17
        /*000a*/ 	.short	(.L_13 - .L_12)
.L_12:
        /*000c*/ 	.word	0x00000000
        /*0010*/ 	.short	0x0008
        /*0012*/ 	.short	0x003c
        /*0014*/ 	.byte	0x00, 0xf0, 0x11, 0x00


	//----- nvinfo : EIATTR_KPARAM_INFO
	.align		4
.L_13:
        /*0018*/ 	.byte	0x04, 0x17
        /*001a*/ 	.short	(.L_15 - .L_14)
.L_14:
        /*001c*/ 	.word	0x00000000
        /*0020*/ 	.short	0x0007
        /*0022*/ 	.short	0x0038
        /*0024*/ 	.byte	0x00, 0xf0, 0x11, 0x00


	//----- nvinfo : EIATTR_KPARAM_INFO
	.align		4
.L_15:
        /*0028*/ 	.byte	0x04, 0x17
        /*002a*/ 	.short	(.L_17 - .L_16)
.L_16:
        /*002c*/ 	.word	0x00000000
        /*0030*/ 	.short	0x0006
        /*0032*/ 	.short	0x0030
        /*0034*/ 	.byte	0x00, 0xf4, 0x21, 0x00


	//----- nvinfo : EIATTR_KPARAM_INFO
	.align		4
.L_17:
        /*0038*/ 	.byte	0x04, 0x17
        /*003a*/ 	.short	(.L_19 - .L_18)
.L_18:
        /*003c*/ 	.word	0x00000000
        /*0040*/ 	.short	0x0005
        /*0042*/ 	.short	0x0028
        /*0044*/ 	.byte	0x00, 0xf4, 0x21, 0x00


	//----- nvinfo : EIATTR_KPARAM_INFO
	.align		4
.L_19:
        /*0048*/ 	.byte	0x04, 0x17
        /*004a*/ 	.short	(.L_21 - .L_20)
.L_20:
        /*004c*/ 	.word	0x00000000
        /*0050*/ 	.short	0x0004
        /*0052*/ 	.short	0x0020
        /*0054*/ 	.byte	0x00, 0xf4, 0x21, 0x00


	//----- nvinfo : EIATTR_KPARAM_INFO
	.align		4
.L_21:
        /*0058*/ 	.byte	0x04, 0x17
        /*005a*/ 	.short	(.L_23 - .L_22)
.L_22:
        /*005c*/ 	.word	0x00000000
        /*0060*/ 	.short	0x0003
        /*0062*/ 	.short	0x0018
        /*0064*/ 	.byte	0x00, 0xf4, 0x21, 0x00


	//----- nvinfo : EIATTR_KPARAM_INFO
	.align		4
.L_23:
        /*0068*/ 	.byte	0x04, 0x17
        /*006a*/ 	.short	(.L_25 - .L_24)
.L_24:
        /*006c*/ 	.word	0x00000000
        /*0070*/ 	.short	0x0002
        /*0072*/ 	.short	0x0010
        /*0074*/ 	.byte	0x00, 0xf4, 0x21, 0x00


	//----- nvinfo : EIATTR_KPARAM_INFO
	.align		4
.L_25:
        /*0078*/ 	.byte	0x04, 0x17
        /*007a*/ 	.short	(.L_27 - .L_26)
.L_26:
        /*007c*/ 	.word	0x00000000
        /*0080*/ 	.short	0x0001
        /*0082*/ 	.short	0x0008
        /*0084*/ 	.byte	0x00, 0xf4, 0x21, 0x00


	//----- nvinfo : EIATTR_KPARAM_INFO
	.align		4
.L_27:
        /*0088*/ 	.byte	0x04, 0x17
        /*008a*/ 	.short	(.L_29 - .L_28)
.L_28:
        /*008c*/ 	.word	0x00000000
        /*0090*/ 	.short	0x0000
        /*0092*/ 	.short	0x0000
        /*0094*/ 	.byte	0x00, 0xf4, 0x21, 0x00


	//----- nvinfo : EIATTR_SPARSE_MMA_MASK
	.align		4
.L_29:
        /*0098*/ 	.byte	0x03, 0x50
        /*009a*/ 	.short	0x0000


	//----- nvinfo : EIATTR_MAXREG_COUNT
	.align		4
        /*009c*/ 	.byte	0x03, 0x1b
        /*009e*/ 	.short	0x00ff


	//----- nvinfo : EIATTR_EXIT_INSTR_OFFSETS
	.align		4
        /*00a0*/ 	.byte	0x04, 0x1c
        /*00a2*/ 	.short	(.L_31 - .L_30)


	//   ....[0]....
.L_30:
        /*00a4*/ 	.word	0x000015d0


	//   ....[1]....
        /*00a8*/ 	.word	0x00001620


	//----- nvinfo : EIATTR_REQNTID
	.align		4
.L_31:
        /*00ac*/ 	.byte	0x04, 0x10
        /*00ae*/ 	.short	(.L_33 - .L_32)
.L_32:
        /*00b0*/ 	.word	0x00000100
        /*00b4*/ 	.word	0x00000001
        /*00b8*/ 	.word	0x00000001


	//----- nvinfo : EIATTR_CBANK_PARAM_SIZE
	.align		4
.L_33:
        /*00bc*/ 	.byte	0x03, 0x19
        /*00be*/ 	.short	0x0040


	//----- nvinfo : EIATTR_PARAM_CBANK
	.align		4
        /*00c0*/ 	.byte	0x04, 0x0a
        /*00c2*/ 	.short	(.L_35 - .L_34)
	.align		4
.L_34:
        /*00c4*/ 	.word	index@(.nv.constant0.triton_poi_fused__native_batch_norm_legit_no_training_add_relu_21)
        /*00c8*/ 	.short	0x0210
        /*00ca*/ 	.short	0x0040


	//----- nvinfo : EIATTR_SW_WAR
	.align		4
.L_35:
        /*00cc*/ 	.byte	0x04, 0x36
        /*00ce*/ 	.short	(.L_37 - .L_36)
.L_36:
        /*00d0*/ 	.word	0x00000008
.L_37:


//--------------------- .nv.callgraph             --------------------------
	.section	.nv.callgraph,"",@"SHT_CUDA_CALLGRAPH"
	.align	4
	.sectionentsize	8
	.align		4
        /*0000*/ 	.word	0x00000000
	.align		4
        /*0004*/ 	.word	0xffffffff
	.align		4
        /*0008*/ 	.word	0x00000000
	.align		4
        /*000c*/ 	.word	0xfffffffe
	.align		4
        /*0010*/ 	.word	0x00000000
	.align		4
        /*0014*/ 	.word	0xfffffffd
	.align		4
        /*0018*/ 	.word	0x00000000
	.align		4
        /*001c*/ 	.word	0xfffffffc


//--------------------- .nv.constant4             --------------------------
	.section	.nv.constant4,"a",@progbits
	.align	8
	.align		8
.nv.constant4:
        /*0000*/ 	.dword	_$_str
	.align		8
        /*0008*/ 	.dword	_$_str_$_2


//--------------------- .text.triton_poi_fused__native_batch_norm_legit_no_training_add_relu_21 --------------------------
	.section	.text.triton_poi_fused__native_batch_norm_legit_no_training_add_relu_21,"ax",@progbits
	.sectionflags	@"SHF_BARRIERS=1"
	.align	128
        .global         triton_poi_fused__native_batch_norm_legit_no_training_add_relu_21
        .type           triton_poi_fused__native_batch_norm_legit_no_training_add_relu_21,@function
        .size           triton_poi_fused__native_batch_norm_legit_no_training_add_relu_21,(.L_x_1 - triton_poi_fused__native_batch_norm_legit_no_training_add_relu_21)
        .other          triton_poi_fused__native_batch_norm_legit_no_training_add_relu_21,@"STO_CUDA_ENTRY STV_DEFAULT"
triton_poi_fused__native_batch_norm_legit_no_training_add_relu_21:
.text.triton_poi_fused__native_batch_norm_legit_no_training_add_relu_21:
[----:B------:R-:W0:Y:S01]  /*0000*/  LDC R1, c[0x0][0x28] ;  /* 0x00000a00ff017b82 */ /* 0x000e220000000800 */
[----:B------:R-:W1:Y:S07]  /*0010*/  S2R R0, SR_TID.X ;  /* 0x0000000000007919 */ /* 0x000e6e0000002100 */
[----:B------:R-:W2:Y:S01]  /*0020*/  LDC.64 R26, c[0x0][0x210] ;  /* 0x00008400ff1a7b82 */ /* 0x000ea20000000a00 */
[----:B------:R-:W-:Y:S02]  /*0030*/  CS2R R8, SRZ ;  /* 0x0000000000087805 */ /* 0x000fe4000001ff00 */
[----:B------:R-:W-:Y:S01]  /*0040*/  CS2R R10, SRZ ;  /* 0x00000000000a7805 */ /* 0x000fe2000001ff00 */
[----:B------:R-:W3:Y:S01]  /*0050*/  S2R R2, SR_CTAID.Y ;  /* 0x0000000000027919 */ /* 0x000ee20000002600 */
[----:B------:R-:W-:Y:S01]  /*0060*/  ULDC.64 UR6, c[0x0][0x208] ;  /* 0x0000820000067ab9 */ /* 0x000fe20000000a00 */
[----:B------:R-:W-:Y:S01]  /*0070*/  CS2R R12, SRZ ;  /* 0x00000000000c7805 */ /* 0x000fe2000001ff00 */
[----:B------:R-:W4:Y:S01]  /*0080*/  S2R R4, SR_CTAID.X ;  /* 0x0000000000047919 */ /* 0x000f220000002500 */
[----:B-1----:R-:W-:Y:S01]  /*0090*/  IMAD.SHL.U32 R5, R0, 0x4, RZ ;  /* 0x0000000400057824 */ /* 0x002fe200078e00ff */
[----:B------:R-:W-:Y:S01]  /*00a0*/  SHF.R.U32.HI R3, RZ, 0x6, R0 ;  /* 0x00000006ff037819 */ /* 0x000fe20000011600 */
[----:B---3--:R-:W-:-:S03]  /*00b0*/  IMAD.SHL.U32 R2, R2, 0x10, RZ ;  /* 0x0000001002027824 */ /* 0x008fc600078e00ff */
[----:B------:R-:W-:Y:S02]  /*00c0*/  LOP3.LUT R7, R5, 0xfc, RZ, 0xc0, !PT ;  /* 0x000000fc05077812 */ /* 0x000fe400078ec0ff */
[----:B------:R-:W-:Y:S02]  /*00d0*/  SGXT.U32 R3, R3, 0x2 ;  /* 0x000000020303781a */ /* 0x000fe40000000000 */
[----:B----4-:R-:W-:Y:S02]  /*00e0*/  PRMT R6, R7, 0x6540, R4 ;  /* 0x0000654007067816 */ /* 0x010fe40000000004 */
[----:B------:R-:W-:Y:S02]  /*00f0*/  LOP3.LUT R30, R2, R3, RZ, 0xfc, !PT ;  /* 0x00000003021e7212 */ /* 0x000fe400078efcff */
[----:B------:R-:W-:Y:S02]  /*0100*/  ISETP.GE.AND P0, PT, R6, 0x100, PT ;  /* 0x000001000600780c */ /* 0x000fe40003f06270 */
[----:B------:R-:W-:-:S02]  /*0110*/  LOP3.LUT R25, R2, 0x4, R3, 0xfe, !PT ;  /* 0x0000000402197812 */ /* 0x000fc400078efe03 */
[C---:B------:R-:W-:Y:S01]  /*0120*/  ISETP.LT.AND P3, PT, R30.reuse, 0x40, !P0 ;  /* 0x000000401e00780c */ /* 0x040fe20004761270 */
[----:B------:R-:W-:Y:S01]  /*0130*/  IMAD R30, R30, 0x100, R6 ;  /* 0x000001001e1e7824 */ /* 0x000fe200078e0206 */
[----:B------:R-:W-:-:S03]  /*0140*/  ISETP.LT.AND P2, PT, R25, 0x40, !P0 ;  /* 0x000000401900780c */ /* 0x000fc60004741270 */
[----:B--2---:R-:W-:-:S08]  /*0150*/  IMAD.WIDE R18, R30, 0x4, R26 ;  /* 0x000000041e127825 */ /* 0x004fd000078e021a */
[----:B------:R1:W2:Y:S01]  /*0160*/  @P3 LDG.E.EL.128 R8, desc[UR6][R18.64] ;  /* 0x0000000612083981 */ /* 0x0002a2000c2e1d00 */
[----:B------:R-:W-:Y:S01]  /*0170*/  IMAD R25, R25, 0x100, R6 ;  /* 0x0000010019197824 */ /* 0x000fe200078e0206 */
[----:B------:R-:W-:Y:S02]  /*0180*/  CS2R R14, SRZ ;  /* 0x00000000000e7805 */ /* 0x000fe4000001ff00 */
[----:B------:R-:W-:Y:S01]  /*0190*/  LOP3.LUT R7, R2, 0x8, R3, 0xfe, !PT ;  /* 0x0000000802077812 */ /* 0x000fe200078efe03 */
[----:B------:R-:W-:-:S03]  /*01a0*/  IMAD.WIDE R20, R25, 0x4, R26 ;  /* 0x0000000419147825 */ /* 0x000fc600078e021a */
[C---:B------:R-:W-:Y:S02]  /*01b0*/  ISETP.LT.AND P1, PT, R7.reuse, 0x40, !P0 ;  /* 0x000000400700780c */ /* 0x040fe40004721270 */
[----:B------:R3:W4:Y:S01]  /*01c0*/  @P2 LDG.E.EL.128 R12, desc[UR6][R20.64] ;  /* 0x00000006140c2981 */ /* 0x000722000c2e1d00 */
[----:B------:R-:W-:Y:S02]  /*01d0*/  LEA R7, R7, R6, 0x8 ;  /* 0x0000000607077211 */ /* 0x000fe400078e40ff */
[----:B------:R-:W-:Y:S02]  /*01e0*/  CS2R R16, SRZ ;  /* 0x0000000000107805 */ /* 0x000fe4000001ff00 */
[----:B-1----:R-:W-:Y:S02]  /*01f0*/  CS2R R18, SRZ ;  /* 0x0000000000127805 */ /* 0x002fe4000001ff00 */
[----:B------:R-:W-:Y:S01]  /*0200*/  LOP3.LUT R3, R2, 0xc, R3, 0xfe, !PT ;  /* 0x0000000c02037812 */ /* 0x000fe200078efe03 */
[----:B------:R-:W-:-:S03]  /*0210*/  IMAD.WIDE R28, R7, 0x4, R26 ;  /* 0x00000004071c7825 */ /* 0x000fc600078e021a */
[C---:B------:R-:W-:Y:S02]  /*0220*/  ISETP.LT.AND P0, PT, R3.reuse, 0x40, !P0 ;  /* 0x000000400300780c */ /* 0x040fe40004701270 */
[----:B------:R1:W5:Y:S01]  /*0230*/  @P1 LDG.E.EL.128 R16, desc[UR6][R28.64] ;  /* 0x000000061c101981 */ /* 0x000362000c2e1d00 */
[----:B------:R-:W-:Y:S01]  /*0240*/  IMAD R6, R3, 0x100, R6 ;  /* 0x0000010003067824 */ /* 0x000fe200078e0206 */
[----:B---3--:R-:W-:Y:S02]  /*0250*/  CS2R R20, SRZ ;  /* 0x0000000000147805 */ /* 0x008fe4000001ff00 */
[----:B------:R-:W-:Y:S01]  /*0260*/  CS2R R22, SRZ ;  /* 0x0000000000167805 */ /* 0x000fe2000001ff00 */
[----:B------:R-:W-:-:S06]  /*0270*/  IMAD.WIDE R26, R6, 0x4, R26 ;  /* 0x00000004061a7825 */ /* 0x000fcc00078e021a */
[----:B------:R3:W3:Y:S01]  /*0280*/  @P0 LDG.E.EL.128 R20, desc[UR6][R26.64] ;  /* 0x000000061a140981 */ /* 0x0006e2000c2e1d00 */
[----:B------:R-:W1:Y:S01]  /*0290*/  S2UR UR5, SR_CgaCtaId ;  /* 0x00000000000579c3 */ /* 0x000e620000008800 */
[----:B------:R-:W-:Y:S01]  /*02a0*/  SHF.R.U32.HI R24, RZ, 0x8, R5 ;  /* 0x00000008ff187819 */ /* 0x000fe20000011605 */
[----:B------:R-:W-:Y:S01]  /*02b0*/  UMOV UR4, 0x400 ;  /* 0x0000040000047882 */ /* 0x000fe20000000000 */
[----:B------:R-:W-:Y:S02]  /*02c0*/  LOP3.LUT R32, R5, 0x3fc, RZ, 0xc0, !PT ;  /* 0x000003fc05207812 */ /* 0x000fe400078ec0ff */
[----:B------:R-:W-:-:S04]  /*02d0*/  SGXT.U32 R24, R24, 0x2 ;  /* 0x000000021818781a */ /* 0x000fc80000000000 */
[----:B------:R-:W-:Y:S01]  /*02e0*/  LOP3.LUT R3, R24, 0x3fc, R5, 0xf8, !PT ;  /* 0x000003fc18037812 */ /* 0x000fe200078ef805 */
[----:B01----:R-:W-:-:S06]  /*02f0*/  UPRMT UR4, UR5, 0x654, UR4 ;  /* 0x0000065405047896 */ /* 0x003fcc0008000004 */
[----:B------:R-:W-:Y:S02]  /*0300*/  LEA R29, R24, UR4, 0x2 ;  /* 0x00000004181d7c11 */ /* 0x000fe4000f8e10ff */
[----:B------:R-:W-:Y:S02]  /*0310*/  LEA R3, R3, UR4, 0x2 ;  /* 0x0000000403037c11 */ /* 0x000fe4000f8e10ff */
[----:B------:R-:W-:Y:S01]  /*0320*/  LOP3.LUT R24, R0, 0xff, RZ, 0xc0, !PT ;  /* 0x000000ff00187812 */ /* 0x000fe200078ec0ff */
[----:B------:R-:W-:-:S03]  /*0330*/  IMAD R32, R32, 0x4, R29 ;  /* 0x0000000420207824 */ /* 0x000fc600078e021d */
[----:B------:R-:W-:Y:S01]  /*0340*/  LEA R24, R24, UR4, 0x2 ;  /* 0x0000000418187c11 */ /* 0x000fe2000f8e10ff */
[----:B------:R-:W-:Y:S01]  /*0350*/  HFMA2.MMA R39, -RZ, RZ, 0, 0 ;  /* 0x00000000ff277435 */ /* 0x000fe200000001ff */
[----:B--2---:R-:W-:Y:S04]  /*0360*/  STS [R3], R8 ;  /* 0x0000000803007388 */ /* 0x004fe80000000800 */
[----:B------:R0:W-:Y:S04]  /*0370*/  STS [R32+0x4], R9 ;  /* 0x0000040920007388 */ /* 0x0001e80000000800 */
[----:B------:R-:W-:Y:S04]  /*0380*/  STS [R32+0x8], R10 ;  /* 0x0000080a20007388 */ /* 0x000fe80000000800 */
[----:B------:R1:W-:Y:S01]  /*0390*/  STS [R32+0xc], R11 ;  /* 0x00000c0b20007388 */ /* 0x0003e20000000800 */
[----:B0-----:R-:W0:Y:S08]  /*03a0*/  LDC.64 R8, c[0x0][0x220] ;  /* 0x00008800ff087b82 */ /* 0x001e300000000a00 */
[----:B------:R-:W-:Y:S08]  /*03b0*/  BAR.SYNC.DEFER_BLOCKING 0x0 ;  /* 0x0000000000007b1d */ /* 0x000ff00000010000 */
[----:B-1----:R-:W1:Y:S01]  /*03c0*/  LDC.64 R10, c[0x0][0x228] ;  /* 0x00008a00ff0a7b82 */ /* 0x002e620000000a00 */
[----:B------:R-:W-:Y:S04]  /*03d0*/  LDS R28, [R24] ;  /* 0x00000000181c7984 */ /* 0x000fe80000000800 */
[----:B------:R-:W-:Y:S04]  /*03e0*/  LDS R29, [R24+0x404] ;  /* 0x00040400181d7984 */ /* 0x000fe80000000800 */
[----:B---3--:R-:W-:Y:S04]  /*03f0*/  LDS R26, [R24+0x808] ;  /* 0x00080800181a7984 */ /* 0x008fe80000000800 */
[----:B------:R-:W-:Y:S01]  /*0400*/  LDS R27, [R24+0xc0c] ;  /* 0x000c0c00181b7984 */ /* 0x000fe20000000800 */
[----:B------:R-:W-:Y:S06]  /*0410*/  BAR.SYNC.DEFER_BLOCKING 0x0 ;  /* 0x0000000000007b1d */ /* 0x000fec0000010000 */
[----:B----4-:R2:W-:Y:S04]  /*0420*/  STS [R3], R12 ;  /* 0x0000000c03007388 */ /* 0x0105e80000000800 */
[----:B------:R3:W-:Y:S04]  /*0430*/  STS [R32+0x4], R13 ;  /* 0x0000040d20007388 */ /* 0x0007e80000000800 */
[----:B------:R-:W-:Y:S01]  /*0440*/  STS [R32+0x8], R14 ;  /* 0x0000080e20007388 */ /* 0x000fe20000000800 */
[----:B--2---:R-:W-:-:S03]  /*0450*/  PRMT R12, R0, 0x6540, R4 ;  /* 0x00006540000c7816 */ /* 0x004fc60000000004 */
[----:B------:R-:W-:Y:S01]  /*0460*/  STS [R32+0xc], R15 ;  /* 0x00000c0f20007388 */ /* 0x000fe20000000800 */
[----:B------:R-:W-:Y:S01]  /*0470*/  BAR.SYNC.DEFER_BLOCKING 0x0 ;  /* 0x0000000000007b1d */ /* 0x000fe20000010000 */
[C---:B------:R-:W-:Y:S01]  /*0480*/  ISETP.GE.AND P4, PT, R12.reuse, 0x100, PT ;  /* 0x000001000c00780c */ /* 0x040fe20003f86270 */
[----:B---3--:R-:W-:Y:S02]  /*0490*/  IMAD.MOV.U32 R13, RZ, RZ, RZ ;  /* 0x000000ffff0d7224 */ /* 0x008fe400078e00ff */
[----:B0-----:R-:W-:Y:S02]  /*04a0*/  IMAD.WIDE R8, R12, 0x4, R8 ;  /* 0x000000040c087825 */ /* 0x001fe400078e0208 */
[----:B------:R-:W-:Y:S04]  /*04b0*/  LDS R33, [R24] ;  /* 0x0000000018217984 */ /* 0x000fe80000000800 */
[----:B------:R-:W-:Y:S04]  /*04c0*/  LDS R34, [R24+0x404] ;  /* 0x0004040018227984 */ /* 0x000fe80000000800 */
[----:B------:R-:W-:Y:S04]  /*04d0*/  LDS R35, [R24+0x808] ;  /* 0x0008080018237984 */ /* 0x000fe80000000800 */
[----:B------:R-:W-:Y:S01]  /*04e0*/  LDS R36, [R24+0xc0c] ;  /* 0x000c0c0018247984 */ /* 0x000fe20000000800 */
[----:B------:R-:W-:Y:S06]  /*04f0*/  BAR.SYNC.DEFER_BLOCKING 0x0 ;  /* 0x0000000000007b1d */ /* 0x000fec0000010000 */
[----:B-----5:R-:W-:Y:S04]  /*0500*/  STS [R3], R16 ;  /* 0x0000001003007388 */ /* 0x020fe80000000800 */
[----:B------:R-:W-:Y:S04]  /*0510*/  STS [R32+0x4], R17 ;  /* 0x0000041120007388 */ /* 0x000fe80000000800 */
[----:B------:R-:W-:Y:S04]  /*0520*/  STS [R32+0x8], R18 ;  /* 0x0000081220007388 */ /* 0x000fe80000000800 */
[----:B------:R-:W-:Y:S01]  /*0530*/  STS [R32+0xc], R19 ;  /* 0x00000c1320007388 */ /* 0x000fe20000000800 */
[----:B------:R-:W-:Y:S06]  /*0540*/  BAR.SYNC.DEFER_BLOCKING 0x0 ;  /* 0x0000000000007b1d */ /* 0x000fec0000010000 */
[----:B------:R-:W-:Y:S04]  /*0550*/  LDS R38, [R24] ;  /* 0x0000000018267984 */ /* 0x000fe80000000800 */
[----:B------:R-:W-:Y:S04]  /*0560*/  LDS R37, [R24+0x404] ;  /* 0x0004040018257984 */ /* 0x000fe80000000800 */
[----:B------:R-:W-:Y:S04]  /*0570*/  LDS R16, [R24+0x808] ;  /* 0x0008080018107984 */ /* 0x000fe80000000800 */
[----:B------:R-:W0:Y:S01]  /*0580*/  LDS R17, [R24+0xc0c] ;  /* 0x000c0c0018117984 */ /* 0x000e220000000800 */
[----:B------:R-:W-:Y:S06]  /*0590*/  BAR.SYNC.DEFER_BLOCKING 0x0 ;  /* 0x0000000000007b1d */ /* 0x000fec0000010000 */
[----:B------:R-:W-:Y:S04]  /*05a0*/  STS [R3], R20 ;  /* 0x0000001403007388 */ /* 0x000fe80000000800 */
[----:B------:R2:W-:Y:S04]  /*05b0*/  STS [R32+0x4], R21 ;  /* 0x0000041520007388 */ /* 0x0005e80000000800 */
[----:B------:R-:W-:Y:S04]  /*05c0*/  STS [R32+0x8], R22 ;  /* 0x0000081620007388 */ /* 0x000fe80000000800 */
[----:B------:R3:W-:Y:S01]  /*05d0*/  STS [R32+0xc], R23 ;  /* 0x00000c1720007388 */ /* 0x0007e20000000800 */
[----:B------:R-:W-:Y:S01]  /*05e0*/  IMAD.MOV.U32 R31, RZ, RZ, RZ ;  /* 0x000000ffff1f7224 */ /* 0x000fe200078e00ff */
[----:B--2---:R-:W2:Y:S08]  /*05f0*/  LDC.64 R20, c[0x0][0x238] ;  /* 0x00008e00ff147b82 */ /* 0x004eb00000000a00 */
[----:B------:R-:W-:Y:S06]  /*0600*/  BAR.SYNC.DEFER_BLOCKING 0x0 ;  /* 0x0000000000007b1d */ /* 0x000fec0000010000 */
[----:B------:R4:W5:Y:S01]  /*0610*/  @!P4 LDG.E.EL R13, desc[UR6][R8.64] ;  /* 0x00000006080dc981 */ /* 0x000962000c2e1900 */
[----:B---3--:R-:W-:-:S02]  /*0620*/  IMAD.MOV.U32 R32, RZ, RZ, RZ ;  /* 0x000000ffff207224 */ /* 0x008fc400078e00ff */
[C---:B-1----:R-:W-:Y:S01]  /*0630*/  IMAD.WIDE R10, R12.reuse, 0x4, R10 ;  /* 0x000000040c0a7825 */ /* 0x042fe200078e020a */
[----:B------:R-:W1:Y:S04]  /*0640*/  LDS R19, [R24] ;  /* 0x0000000018137984 */ /* 0x000e680000000800 */
[----:B------:R-:W3:Y:S01]  /*0650*/  @!P4 LDG.E.EL R31, desc[UR6][R10.64] ;  /* 0x000000060a1fc981 */ /* 0x000ee2000c2e1900 */
[----:B----4-:R-:W4:Y:S03]  /*0660*/  LDC.64 R8, c[0x0][0x218] ;  /* 0x00008600ff087b82 */ /* 0x010f260000000a00 */
[----:B------:R-:W0:Y:S04]  /*0670*/  LDS R18, [R24+0x404] ;  /* 0x0004040018127984 */ /* 0x000e280000000800 */
[----:B------:R-:W0:Y:S04]  /*0680*/  LDS R40, [R24+0x808] ;  /* 0x0008080018287984 */ /* 0x000e280000000800 */
[----:B------:R-:W0:Y:S01]  /*0690*/  LDS R41, [R24+0xc0c] ;  /* 0x000c0c0018297984 */ /* 0x000e220000000800 */
[----:B----4-:R-:W-:-:S02]  /*06a0*/  IMAD.WIDE R14, R12, 0x4, R8 ;  /* 0x000000040c0e7825 */ /* 0x010fc400078e0208 */
[----:B------:R-:W4:Y:S03]  /*06b0*/  LDC.64 R8, c[0x0][0x230] ;  /* 0x00008c00ff087b82 */ /* 0x000f260000000a00 */
[----:B------:R0:W3:Y:S01]  /*06c0*/  @!P4 LDG.E.EL R39, desc[UR6][R14.64] ;  /* 0x000000060e27c981 */ /* 0x0000e2000c2e1900 */
[----:B----4-:R-:W-:-:S05]  /*06d0*/  IMAD.WIDE R8, R12, 0x4, R8 ;  /* 0x000000040c087825 */ /* 0x010fca00078e0208 */
[----:B------:R4:W3:Y:S01]  /*06e0*/  @!P4 LDG.E.EL R32, desc[UR6][R8.64] ;  /* 0x000000060820c981 */ /* 0x0008e2000c2e1900 */
[----:B0-----:R-:W-:Y:S01]  /*06f0*/  IMAD.MOV.U32 R15, RZ, RZ, 0x3e800000 ;  /* 0x3e800000ff0f7424 */ /* 0x001fe200078e00ff */
[----:B------:R-:W-:Y:S02]  /*0700*/  CS2R R10, SRZ ;  /* 0x00000000000a7805 */ /* 0x000fe4000001ff00 */
[----:B----4-:R-:W-:Y:S01]  /*0710*/  CS2R R8, SRZ ;  /* 0x0000000000087805 */ /* 0x010fe2000001ff00 */
[----:B--2---:R-:W-:-:S04]  /*0720*/  IMAD.WIDE R44, R7, 0x4, R20 ;  /* 0x00000004072c7825 */ /* 0x004fc800078e0214 */
[----:B-----5:R-:W-:-:S04]  /*0730*/  FADD R13, R13, 9.9999997473787516356e-06 ;  /* 0x3727c5ac0d0d7421 */ /* 0x020fc80000000000 */
[----:B------:R-:W0:Y:S02]  /*0740*/  MUFU.SQRT R42, R13 ;  /* 0x0000000d002a7308 */ /* 0x000e240000002000 */
[C---:B0-----:R-:W-:Y:S02]  /*0750*/  FSETP.GT.AND P4, PT, R42.reuse, 8.50705917302346158658e+37, PT ;  /* 0x7e8000002a00780b */ /* 0x041fe40003f84000 */
[----:B------:R-:W-:-:S11]  /*0760*/  FSETP.GEU.AND P5, PT, R42, 1.175494350822287508e-38, PT ;  /* 0x008000002a00780b */ /* 0x000fd60003fae000 */
[----:B------:R-:W-:-:S04]  /*0770*/  @P4 FMUL R42, R42, 0.25 ;  /* 0x3e8000002a2a4820 */ /* 0x000fc80000400000 */
[----:B------:R-:W-:-:S04]  /*0780*/  @!P5 FMUL R42, R42, 16777216 ;  /* 0x4b8000002a2ad820 */ /* 0x000fc80000400000 */
[----:B------:R-:W0:Y:S01]  /*0790*/  MUFU.RCP R22, R42 ;  /* 0x0000002a00167308 */ /* 0x000e220000001000 */
[----:B------:R-:W-:Y:S01]  /*07a0*/  FSEL R15, R15, 1, P4 ;  /* 0x3f8000000f0f7808 */ /* 0x000fe20002000000 */
[----:B------:R-:W-:-:S04]  /*07b0*/  IMAD.WIDE R12, R30, 0x4, R20 ;  /* 0x000000041e0c7825 */ /* 0x000fc800078e0214 */
[----:B------:R-:W-:Y:S01]  /*07c0*/  @!P5 FMUL R15, R15, 16777216 ;  /* 0x4b8000000f0fd820 */ /* 0x000fe20000400000 */
[----:B------:R2:W4:Y:S01]  /*07d0*/  @P3 LDG.E.EL.128 R8, desc[UR6][R12.64] ;  /* 0x000000060c083981 */ /* 0x000522000c2e1d00 */
[--C-:B---3--:R-:W-:Y:S01]  /*07e0*/  FADD R23, R17, -R39.reuse ;  /* 0x8000002711177221 */ /* 0x108fe20000000000 */
[----:B------:R-:W-:Y:S01]  /*07f0*/  FADD R30, R16, -R39 ;  /* 0x80000027101e7221 */ /* 0x000fe20000000000 */
[----:B------:R-:W-:-:S04]  /*0800*/  IMAD.WIDE R16, R25, 0x4, R20 ;  /* 0x0000000419107825 */ /* 0x000fc800078e0214 */
[----:B0-----:R-:W-:Y:S01]  /*0810*/  FMUL R22, R22, R15 ;  /* 0x0000000f16167220 */ /* 0x001fe20000400000 */
[----:B------:R-:W-:Y:S02]  /*0820*/  CS2R R14, SRZ ;  /* 0x00000000000e7805 */ /* 0x000fe4000001ff00 */
[----:B--2---:R-:W-:Y:S01]  /*0830*/  MOV R12, RZ ;  /* 0x000000ff000c7202 */ /* 0x004fe20000000f00 */
[----:B------:R-:W-:Y:S02]  /*0840*/  IMAD.MOV.U32 R13, RZ, RZ, RZ ;  /* 0x000000ffff0d7224 */ /* 0x000fe400078e00ff */
[--C-:B-1----:R-:W-:Y:S01]  /*0850*/  FADD R25, R19, -R39.reuse ;  /* 0x8000002713197221 */ /* 0x102fe20000000000 */
[--C-:B------:R-:W-:Y:S01]  /*0860*/  FADD R42, R18, -R39.reuse ;  /* 0x80000027122a7221 */ /* 0x100fe20000000000 */
[----:B------:R-:W-:Y:S02]  /*0870*/  CS2R R18, SRZ ;  /* 0x0000000000127805 */ /* 0x000fe4000001ff00 */
[----:B------:R0:W2:Y:S01]  /*0880*/  @P2 LDG.E.EL.128 R12, desc[UR6][R16.64] ;  /* 0x00000006100c2981 */ /* 0x0000a2000c2e1d00 */
[--C-:B------:R-:W-:Y:S01]  /*0890*/  FADD R37, R37, -R39.reuse ;  /* 0x8000002725257221 */ /* 0x100fe20000000000 */
[--C-:B------:R-:W-:Y:S01]  /*08a0*/  FADD R38, R38, -R39.reuse ;  /* 0x8000002726267221 */ /* 0x100fe20000000000 */
[--C-:B------:R-:W-:Y:S01]  /*08b0*/  FADD R36, R36, -R39.reuse ;  /* 0x8000002724247221 */ /* 0x100fe20000000000 */
[--C-:B------:R-:W-:Y:S01]  /*08c0*/  FADD R35, R35, -R39.reuse ;  /* 0x8000002723237221 */ /* 0x100fe20000000000 */
[--C-:B------:R-:W-:Y:S01]  /*08d0*/  FADD R34, R34, -R39.reuse ;  /* 0x8000002722227221 */ /* 0x100fe20000000000 */
[--C-:B------:R-:W-:Y:S01]  /*08e0*/  FADD R33, R33, -R39.reuse ;  /* 0x8000002721217221 */ /* 0x100fe20000000000 */
[--C-:B------:R-:W-:Y:S01]  /*08f0*/  FADD R27, R27, -R39.reuse ;  /* 0x800000271b1b7221 */ /* 0x100fe20000000000 */
[----:B0-----:R-:W-:Y:S01]  /*0900*/  CS2R R16, SRZ ;  /* 0x0000000000107805 */ /* 0x001fe2000001ff00 */
[--C-:B------:R-:W-:Y:S01]  /*0910*/  FADD R26, R26, -R39.reuse ;  /* 0x800000271a1a7221 */ /* 0x100fe20000000000 */
[--C-:B------:R-:W-:Y:S01]  /*0920*/  FADD R29, R29, -R39.reuse ;  /* 0x800000271d1d7221 */ /* 0x100fe20000000000 */
[--C-:B------:R-:W-:Y:S01]  /*0930*/  FADD R28, R28, -R39.reuse ;  /* 0x800000271c1c7221 */ /* 0x100fe20000000000 */
[--C-:B------:R-:W-:Y:S01]  /*0940*/  FADD R40, R40, -R39.reuse ;  /* 0x8000002728287221 */ /* 0x100fe20000000000 */
[----:B------:R-:W-:Y:S01]  /*0950*/  FADD R41, R41, -R39 ;  /* 0x8000002729297221 */ /* 0x000fe20000000000 */
[----:B------:R0:W3:Y:S01]  /*0960*/  @P1 LDG.E.EL.128 R16, desc[UR6][R44.64] ;  /* 0x000000062c101981 */ /* 0x0000e2000c2e1d00 */
[-C--:B------:R-:W-:Y:S01]  /*0970*/  FMUL R29, R29, R22.reuse ;  /* 0x000000161d1d7220 */ /* 0x080fe20000400000 */
        /* <DEDUP_REMOVED lines=14> */
[----:B------:R-:W-:Y:S01]  /*0a60*/  FMUL R41, R41, R22 ;  /* 0x0000001629297220 */ /* 0x000fe20000400000 */
[----:B0-----:R-:W-:Y:S01]  /*0a70*/  IMAD.WIDE R44, R6, 0x4, R20 ;  /* 0x00000004062c7825 */ /* 0x001fe200078e0214 */
[----:B------:R-:W-:-:S02]  /*0a80*/  CS2R R20, SRZ ;  /* 0x0000000000147805 */ /* 0x000fc4000001ff00 */
[----:B------:R-:W-:-:S06]  /*0a90*/  CS2R R22, SRZ ;  /* 0x0000000000167805 */ /* 0x000fcc000001ff00 */
[----:B------:R0:W5:Y:S01]  /*0aa0*/  @P0 LDG.E.EL.128 R20, desc[UR6][R44.64] ;  /* 0x000000062c140981 */ /* 0x000162000c2e1d00 */
[----:B------:R-:W-:Y:S01]  /*0ab0*/  BAR.SYNC.DEFER_BLOCKING 0x0 ;  /* 0x0000000000007b1d */ /* 0x000fe20000010000 */
[-CC-:B------:R-:W-:Y:S01]  /*0ac0*/  FFMA R39, R28, R31.reuse, R32.reuse ;  /* 0x0000001f1c277223 */ /* 0x180fe20000000020 */
[-CC-:B------:R-:W-:Y:S01]  /*0ad0*/  FFMA R29, R29, R31.reuse, R32.reuse ;  /* 0x0000001f1d1d7223 */ /* 0x180fe20000000020 */
[-CC-:B------:R-:W-:Y:S01]  /*0ae0*/  FFMA R43, R26, R31.reuse, R32.reuse ;  /* 0x0000001f1a2b7223 */ /* 0x180fe20000000020 */
[-CC-:B------:R-:W-:Y:S02]  /*0af0*/  FFMA R27, R27, R31.reuse, R32.reuse ;  /* 0x0000001f1b1b7223 */ /* 0x180fe40000000020 */
[----:B------:R-:W-:Y:S04]  /*0b00*/  STS [R24], R39 ;  /* 0x0000002718007388 */ /* 0x000fe80000000800 */
[----:B------:R-:W-:Y:S04]  /*0b10*/  STS [R24+0x404], R29 ;  /* 0x0004041d18007388 */ /* 0x000fe80000000800 */
[----:B------:R-:W-:Y:S04]  /*0b20*/  STS [R24+0x808], R43 ;  /* 0x0008082b18007388 */ /* 0x000fe80000000800 */
[----:B------:R-:W-:Y:S01]  /*0b30*/  STS [R24+0xc0c], R27 ;  /* 0x000c0c1b18007388 */ /* 0x000fe20000000800 */
[----:B------:R-:W-:Y:S01]  /*0b40*/  BAR.SYNC.DEFER_BLOCKING 0x0 ;  /* 0x0000000000007b1d */ /* 0x000fe20000010000 */
[-CC-:B------:R-:W-:Y:S01]  /*0b50*/  FFMA R33, R33, R31.reuse, R32.reuse ;  /* 0x0000001f21217223 */ /* 0x180fe20000000020 */
[-CC-:B------:R-:W-:Y:S01]  /*0b60*/  FFMA R34, R34, R31.reuse, R32.reuse ;  /* 0x0000001f22227223 */ /* 0x180fe20000000020 */
[-CC-:B------:R-:W-:Y:S01]  /*0b70*/  FFMA R35, R35, R31.reuse, R32.reuse ;  /* 0x0000001f23237223 */ /* 0x180fe20000000020 */
[-CC-:B------:R-:W-:Y:S01]  /*0b80*/  FFMA R36, R36, R31.reuse, R32.reuse ;  /* 0x0000001f24247223 */ /* 0x180fe20000000020 */
[-CC-:B------:R-:W-:Y:S01]  /*0b90*/  FFMA R38, R38, R31.reuse, R32.reuse ;  /* 0x0000001f26267223 */ /* 0x180fe20000000020 */
[-CC-:B------:R-:W-:Y:S01]  /*0ba0*/  FFMA R37, R37, R31.reuse, R32.reuse ;  /* 0x0000001f25257223 */ /* 0x180fe20000000020 */
[-CC-:B0-----:R-:W-:Y:S01]  /*0bb0*/  FFMA R45, R30, R31.reuse, R32.reuse ;  /* 0x0000001f1e2d7223 */ /* 0x181fe20000000020 */
[-CC-:B------:R-:W-:Y:S01]  /*0bc0*/  FFMA R7, R7, R31.reuse, R32.reuse ;  /* 0x0000001f07077223 */ /* 0x180fe20000000020 */
[-CC-:B------:R-:W-:Y:S01]  /*0bd0*/  FFMA R25, R25, R31.reuse, R32.reuse ;  /* 0x0000001f19197223 */ /* 0x180fe20000000020 */
[-CC-:B------:R-:W-:Y:S01]  /*0be0*/  FFMA R42, R42, R31.reuse, R32.reuse ;  /* 0x0000001f2a2a7223 */ /* 0x180fe20000000020 */
[-CC-:B------:R-:W-:Y:S01]  /*0bf0*/  FFMA R40, R40, R31.reuse, R32.reuse ;  /* 0x0000001f28287223 */ /* 0x180fe20000000020 */
[----:B------:R-:W-:Y:S01]  /*0c00*/  FFMA R41, R41, R31, R32 ;  /* 0x0000001f29297223 */ /* 0x000fe20000000020 */
[----:B------:R-:W-:Y:S04]  /*0c10*/  LDS R26, [R3+0xc] ;  /* 0x00000c00031a7984 */ /* 0x000fe80000000800 */
[----:B------:R-:W-:Y:S04]  /*0c20*/  LDS R30, [R3+0x8] ;  /* 0x00000800031e7984 */ /* 0x000fe80000000800 */
[----:B------:R-:W-:Y:S04]  /*0c30*/  LDS R28, [R3+0x4] ;  /* 0x00000400031c7984 */ /* 0x000fe80000000800 */
[----:B------:R-:W4:Y:S01]  /*0c40*/  LDS R31, [R3] ;  /* 0x00000000031f7984 */ /* 0x000f220000000800 */
[----:B------:R-:W-:Y:S06]  /*0c50*/  BAR.SYNC.DEFER_BLOCKING 0x0 ;  /* 0x0000000000007b1d */ /* 0x000fec0000010000 */
[----:B------:R-:W-:Y:S04]  /*0c60*/  STS [R24], R33 ;  /* 0x0000002118007388 */ /* 0x000fe80000000800 */
[----:B------:R-:W-:Y:S04]  /*0c70*/  STS [R24+0x404], R34 ;  /* 0x0004042218007388 */ /* 0x000fe80000000800 */
[----:B------:R-:W-:Y:S04]  /*0c80*/  STS [R24+0x808], R35 ;  /* 0x0008082318007388 */ /* 0x000fe80000000800 */
[----:B------:R-:W-:Y:S01]  /*0c90*/  STS [R24+0xc0c], R36 ;  /* 0x000c0c2418007388 */ /* 0x000fe20000000800 */
[----:B------:R-:W-:Y:S06]  /*0ca0*/  BAR.SYNC.DEFER_BLOCKING 0x0 ;  /* 0x0000000000007b1d */ /* 0x000fec0000010000 */
[----:B------:R-:W-:Y:S04]  /*0cb0*/  LDS R44, [R3+0xc] ;  /* 0x00000c00032c7984 */ /* 0x000fe80000000800 */
[----:B------:R-:W-:Y:S04]  /*0cc0*/  LDS R29, [R3+0x8] ;  /* 0x00000800031d7984 */ /* 0x000fe80000000800 */
[----:B------:R-:W-:Y:S04]  /*0cd0*/  LDS R32, [R3+0x4] ;  /* 0x0000040003207984 */ /* 0x000fe80000000800 */
[----:B------:R-:W2:Y:S01]  /*0ce0*/  LDS R27, [R3] ;  /* 0x00000000031b7984 */ /* 0x000ea20000000800 */
[----:B------:R-:W-:Y:S06]  /*0cf0*/  BAR.SYNC.DEFER_BLOCKING 0x0 ;  /* 0x0000000000007b1d */ /* 0x000fec0000010000 */
[----:B------:R-:W-:Y:S04]  /*0d00*/  STS [R24], R38 ;  /* 0x0000002618007388 */ /* 0x000fe80000000800 */
[----:B------:R0:W-:Y:S04]  /*0d10*/  STS [R24+0x404], R37 ;  /* 0x0004042518007388 */ /* 0x0001e80000000800 */
[----:B------:R-:W-:Y:S04]  /*0d20*/  STS [R24+0x808], R45 ;  /* 0x0008082d18007388 */ /* 0x000fe80000000800 */
[----:B------:R-:W-:Y:S01]  /*0d30*/  STS [R24+0xc0c], R7 ;  /* 0x000c0c0718007388 */ /* 0x000fe20000000800 */
[----:B------:R-:W-:Y:S06]  /*0d40*/  BAR.SYNC.DEFER_BLOCKING 0x0 ;  /* 0x0000000000007b1d */ /* 0x000fec0000010000 */
[----:B------:R-:W0:Y:S01]  /*0d50*/  S2R R6, SR_TID.X ;  /* 0x0000000000067919 */ /* 0x000e220000002100 */
[----:B------:R-:W-:Y:S04]  /*0d60*/  LDS R36, [R3+0xc] ;  /* 0x00000c0003247984 */ /* 0x000fe80000000800 */
[----:B------:R-:W-:Y:S04]  /*0d70*/  LDS R35, [R3+0x8] ;  /* 0x0000080003237984 */ /* 0x000fe80000000800 */
[----:B------:R-:W-:Y:S04]  /*0d80*/  LDS R34, [R3+0x4] ;  /* 0x0000040003227984 */ /* 0x000fe80000000800 */
[----:B------:R-:W3:Y:S01]  /*0d90*/  LDS R33, [R3] ;  /* 0x0000000003217984 */ /* 0x000ee20000000800 */
[----:B------:R-:W-:Y:S01]  /*0da0*/  BAR.SYNC.DEFER_BLOCKING 0x0 ;  /* 0x0000000000007b1d */ /* 0x000fe20000010000 */
[----:B0-----:R-:W-:Y:S01]  /*0db0*/  IMAD.SHL.U32 R37, R6, 0x40, RZ ;  /* 0x0000004006257824 */ /* 0x001fe200078e00ff */
[----:B------:R-:W-:-:S04]  /*0dc0*/  SHF.R.U32.HI R39, RZ, 0x6, R6 ;  /* 0x00000006ff277819 */ /* 0x000fc80000011606 */
[----:B------:R-:W-:Y:S04]  /*0dd0*/  STS [R24], R25 ;  /* 0x0000001918007388 */ /* 0x000fe80000000800 */
[----:B------:R0:W-:Y:S04]  /*0de0*/  STS [R24+0x404], R42 ;  /* 0x0004042a18007388 */ /* 0x0001e80000000800 */
[----:B------:R-:W-:Y:S04]  /*0df0*/  STS [R24+0x808], R40 ;  /* 0x0008082818007388 */ /* 0x000fe80000000800 */
[----:B------:R-:W-:Y:S01]  /*0e00*/  STS [R24+0xc0c], R41 ;  /* 0x000c0c2918007388 */ /* 0x000fe20000000800 */
[----:B------:R-:W-:Y:S01]  /*0e10*/  BAR.SYNC.DEFER_BLOCKING 0x0 ;  /* 0x0000000000007b1d */ /* 0x000fe20000010000 */
[----:B------:R-:W-:-:S02]  /*0e20*/  LOP3.LUT R38, R37, 0xfc0, RZ, 0xc0, !PT ;  /* 0x00000fc025267812 */ /* 0x000fc400078ec0ff */
[----:B------:R-:W-:-:S03]  /*0e30*/  SGXT.U32 R39, R39, 0x2 ;  /* 0x000000022727781a */ /* 0x000fc60000000000 */
[C---:B0-----:R-:W-:Y:S01]  /*0e40*/  VIADD R42, R38.reuse, UR4 ;  /* 0x00000004262a7c36 */ /* 0x041fe20008000000 */
[----:B------:R-:W-:Y:S01]  /*0e50*/  LOP3.LUT R39, R38, R39, RZ, 0xfc, !PT ;  /* 0x0000002726277212 */ /* 0x000fe200078efcff */
[----:B------:R-:W5:Y:S04]  /*0e60*/  LDS R25, [R3] ;  /* 0x0000000003197984 */ /* 0x000f680000000800 */
[----:B------:R-:W0:Y:S04]  /*0e70*/  LDS R37, [R3+0x8] ;  /* 0x0000080003257984 */ /* 0x000e280000000800 */
[----:B------:R-:W1:Y:S04]  /*0e80*/  LDS R7, [R3+0x4] ;  /* 0x0000040003077984 */ /* 0x000e680000000800 */
[----:B------:R-:W0:Y:S01]  /*0e90*/  LDS R38, [R3+0xc] ;  /* 0x00000c0003267984 */ /* 0x000e220000000800 */
[C---:B----4-:R-:W-:Y:S01]  /*0ea0*/  FSETP.GEU.AND P6, PT, R31.reuse, -R8, PT ;  /* 0x800000081f00720b */ /* 0x050fe20003fce000 */
[----:B------:R-:W-:-:S05]  /*0eb0*/  FADD R8, R31, R8 ;  /* 0x000000081f087221 */ /* 0x000fca0000000000 */
[----:B------:R-:W-:Y:S02]  /*0ec0*/  FSEL R8, R8, RZ, P6 ;  /* 0x000000ff08087208 */ /* 0x000fe40003000000 */
[C---:B--2---:R-:W-:Y:S01]  /*0ed0*/  FSETP.GEU.AND P6, PT, R27.reuse, -R12, PT ;  /* 0x8000000c1b00720b */ /* 0x044fe20003fce000 */
[----:B------:R-:W-:-:S05]  /*0ee0*/  FADD R12, R27, R12 ;  /* 0x0000000c1b0c7221 */ /* 0x000fca0000000000 */
[----:B------:R-:W-:Y:S02]  /*0ef0*/  FSEL R12, R12, RZ, P6 ;  /* 0x000000ff0c0c7208 */ /* 0x000fe40003000000 */
[C---:B---3--:R-:W-:Y:S01]  /*0f00*/  FSETP.GEU.AND P6, PT, R33.reuse, -R16, PT ;  /* 0x800000102100720b */ /* 0x048fe20003fce000 */
[----:B------:R-:W-:Y:S01]  /*0f10*/  FADD R16, R33, R16 ;  /* 0x0000001021107221 */ /* 0x000fe20000000000 */
[C---:B------:R-:W-:Y:S01]  /*0f20*/  FSETP.GEU.AND P5, PT, R26.reuse, -R11, PT ;  /* 0x8000000b1a00720b */ /* 0x040fe20003fae000 */
        /* <DEDUP_REMOVED lines=11> */
[----:B------:R-:W-:-:S02]  /*0fe0*/  FSEL R16, R16, RZ, P6 ;  /* 0x000000ff10107208 */ /* 0x000fc40003000000 */
[C---:B-----5:R-:W-:Y:S01]  /*0ff0*/  FSETP.GEU.AND P6, PT, R25.reuse, -R20, PT ;  /* 0x800000141900720b */ /* 0x060fe20003fce000 */
[----:B------:R-:W-:Y:S01]  /*1000*/  FADD R20, R25, R20 ;  /* 0x0000001419147221 */ /* 0x000fe20000000000 */
[----:B------:R-:W-:Y:S02]  /*1010*/  LOP3.LUT R2, R2, 0xc, R5, 0xf8, !PT ;  /* 0x0000000c02027812 */ /* 0x000fe400078ef805 */
[----:B------:R-:W-:Y:S02]  /*1020*/  FSEL R24, R9, RZ, P3 ;  /* 0x000000ff09187208 */ /* 0x000fe40001800000 */
[----:B------:R-:W-:Y:S02]  /*1030*/  FSEL R10, R10, RZ, P4 ;  /* 0x000000ff0a0a7208 */ /* 0x000fe40002000000 */
[----:B------:R-:W-:Y:S02]  /*1040*/  FSEL R26, R11, RZ, P5 ;  /* 0x000000ff0b1a7208 */ /* 0x000fe40002800000 */
[----:B------:R-:W-:-:S02]  /*1050*/  FSEL R28, R13, RZ, P0 ;  /* 0x000000ff0d1c7208 */ /* 0x000fc40000000000 */
[----:B------:R-:W-:Y:S02]  /*1060*/  FSEL R14, R14, RZ, P1 ;  /* 0x000000ff0e0e7208 */ /* 0x000fe40000800000 */
[----:B------:R-:W-:Y:S02]  /*1070*/  FSEL R30, R15, RZ, P2 ;  /* 0x000000ff0f1e7208 */ /* 0x000fe40001000000 */
[----:B------:R-:W-:Y:S01]  /*1080*/  LEA R5, R39, R42, 0x2 ;  /* 0x0000002a27057211 */ /* 0x000fe200078e10ff */
[----:B------:R-:W-:Y:S01]  /*1090*/  BAR.SYNC.DEFER_BLOCKING 0x0 ;  /* 0x0000000000007b1d */ /* 0x000fe20000010000 */
[C---:B------:R-:W-:Y:S01]  /*10a0*/  FSETP.GEU.AND P3, PT, R36.reuse, -R19, PT ;  /* 0x800000132400720b */ /* 0x040fe20003f6e000 */
[----:B------:R-:W-:Y:S01]  /*10b0*/  FADD R19, R36, R19 ;  /* 0x0000001324137221 */ /* 0x000fe20000000000 */
[C---:B------:R-:W-:Y:S01]  /*10c0*/  FSETP.GEU.AND P4, PT, R35.reuse, -R18, PT ;  /* 0x800000122300720b */ /* 0x040fe20003f8e000 */
[----:B------:R-:W-:Y:S01]  /*10d0*/  FADD R18, R35, R18 ;  /* 0x0000001223127221 */ /* 0x000fe20000000000 */
[C---:B------:R-:W-:Y:S01]  /*10e0*/  FSETP.GEU.AND P5, PT, R34.reuse, -R17, PT ;  /* 0x800000112200720b */ /* 0x040fe20003fae000 */
[----:B------:R-:W-:Y:S01]  /*10f0*/  FADD R17, R34, R17 ;  /* 0x0000001122117221 */ /* 0x000fe20000000000 */
[C---:B0-----:R-:W-:Y:S01]  /*1100*/  FSETP.GEU.AND P0, PT, R37.reuse, -R22, PT ;  /* 0x800000162500720b */ /* 0x041fe20003f0e000 */
[----:B------:R-:W-:Y:S01]  /*1110*/  FADD R22, R37, R22 ;  /* 0x0000001625167221 */ /* 0x000fe20000000000 */
[C---:B-1----:R-:W-:Y:S01]  /*1120*/  FSETP.GEU.AND P1, PT, R7.reuse, -R21, PT ;  /* 0x800000150700720b */ /* 0x042fe20003f2e000 */
[----:B------:R-:W-:Y:S01]  /*1130*/  FADD R7, R7, R21 ;  /* 0x0000001507077221 */ /* 0x000fe20000000000 */
[C---:B------:R-:W-:Y:S01]  /*1140*/  FSETP.GEU.AND P2, PT, R38.reuse, -R23, PT ;  /* 0x800000172600720b */ /* 0x040fe20003f4e000 */
[----:B------:R-:W-:Y:S01]  /*1150*/  FADD R23, R38, R23 ;  /* 0x0000001726177221 */ /* 0x000fe20000000000 */
[----:B------:R-:W-:-:S02]  /*1160*/  FSEL R20, R20, RZ, P6 ;  /* 0x000000ff14147208 */ /* 0x000fc40003000000 */
[----:B------:R-:W-:Y:S02]  /*1170*/  FSEL R32, R17, RZ, P5 ;  /* 0x000000ff11207208 */ /* 0x000fe40002800000 */
[----:B------:R-:W-:Y:S02]  /*1180*/  FSEL R18, R18, RZ, P4 ;  /* 0x000000ff12127208 */ /* 0x000fe40002000000 */
[----:B------:R-:W-:Y:S01]  /*1190*/  FSEL R22, R22, RZ, P0 ;  /* 0x000000ff16167208 */ /* 0x000fe20000000000 */
[----:B------:R-:W-:Y:S01]  /*11a0*/  IMAD.SHL.U32 R3, R6, 0x4, RZ ;  /* 0x0000000406037824 */ /* 0x000fe200078e00ff */
[----:B------:R0:W-:Y:S04]  /*11b0*/  STS [R5], R8 ;  /* 0x0000000805007388 */ /* 0x0001e80000000800 */
[----:B------:R1:W-:Y:S04]  /*11c0*/  STS [R5+0xa0], R10 ;  /* 0x0000a00a05007388 */ /* 0x0003e80000000800 */
[----:B------:R2:W-:Y:S01]  /*11d0*/  STS [R5+0x30], R20 ;  /* 0x0000301405007388 */ /* 0x0005e20000000800 */
[----:B0-----:R-:W-:-:S02]  /*11e0*/  FSEL R8, R19, RZ, P3 ;  /* 0x000000ff13087208 */ /* 0x001fc40001800000 */
[----:B-1----:R-:W-:Y:S02]  /*11f0*/  FSEL R10, R7, RZ, P1 ;  /* 0x000000ff070a7208 */ /* 0x002fe40000800000 */
[----:B--2---:R-:W-:Y:S01]  /*1200*/  FSEL R20, R23, RZ, P2 ;  /* 0x000000ff17147208 */ /* 0x004fe20001000000 */
[----:B------:R-:W-:Y:S01]  /*1210*/  STS [R5+0x50], R24 ;  /* 0x0000501805007388 */ /* 0x000fe20000000800 */
[----:B------:R-:W-:-:S03]  /*1220*/  LOP3.LUT R3, R3, 0x3fc, RZ, 0xc0, !PT ;  /* 0x000003fc03037812 */ /* 0x000fc600078ec0ff */
[----:B------:R-:W-:Y:S04]  /*1230*/  STS [R5+0xf0], R26 ;  /* 0x0000f01a05007388 */ /* 0x000fe80000000800 */
[----:B------:R0:W-:Y:S04]  /*1240*/  STS [R5+0x10], R12 ;  /* 0x0000100c05007388 */ /* 0x0001e80000000800 */
[----:B------:R-:W-:Y:S04]  /*1250*/  STS [R5+0x60], R28 ;  /* 0x0000601c05007388 */ /* 0x000fe80000000800 */
[----:B------:R-:W-:Y:S04]  /*1260*/  STS [R5+0xb0], R14 ;  /* 0x0000b00e05007388 */ /* 0x000fe80000000800 */
[----:B------:R-:W-:Y:S04]  /*1270*/  STS [R5+0x100], R30 ;  /* 0x0001001e05007388 */ /* 0x000fe80000000800 */
[----:B------:R-:W-:Y:S04]  /*1280*/  STS [R5+0x20], R16 ;  /* 0x0000201005007388 */ /* 0x000fe80000000800 */
[----:B------:R-:W-:Y:S04]  /*1290*/  STS [R5+0x70], R32 ;  /* 0x0000702005007388 */ /* 0x000fe80000000800 */
[----:B------:R-:W-:Y:S04]  /*12a0*/  STS [R5+0xc0], R18 ;  /* 0x0000c01205007388 */ /* 0x000fe80000000800 */
[----:B------:R1:W-:Y:S04]  /*12b0*/  STS [R5+0x110], R8 ;  /* 0x0001100805007388 */ /* 0x0003e80000000800 */
[----:B------:R-:W-:Y:S04]  /*12c0*/  STS [R5+0x80], R10 ;  /* 0x0000800a05007388 */ /* 0x000fe80000000800 */
[----:B------:R-:W-:Y:S04]  /*12d0*/  STS [R5+0xd0], R22 ;  /* 0x0000d01605007388 */ /* 0x000fe80000000800 */
[----:B------:R2:W-:Y:S01]  /*12e0*/  STS [R5+0x120], R20 ;  /* 0x0001201405007388 */ /* 0x0005e20000000800 */
[----:B------:R-:W-:-:S02]  /*12f0*/  LOP3.LUT R7, R3, 0x400, RZ, 0xfc, !PT ;  /* 0x0000040003077812 */ /* 0x000fc400078efcff */
[----:B------:R-:W-:Y:S02]  /*1300*/  LOP3.LUT R9, R3, 0x800, RZ, 0xfc, !PT ;  /* 0x0000080003097812 */ /* 0x000fe400078efcff */
[----:B------:R-:W-:Y:S02]  /*1310*/  LOP3.LUT R6, R6, 0xfc, RZ, 0xc0, !PT ;  /* 0x000000fc06067812 */ /* 0x000fe400078ec0ff */
[----:B------:R-:W-:Y:S02]  /*1320*/  LOP3.LUT R7, R7, 0x7f0, RZ, 0xc0, !PT ;  /* 0x000007f007077812 */ /* 0x000fe400078ec0ff */
[----:B------:R-:W-:Y:S02]  /*1330*/  LOP3.LUT R9, R9, 0xbf0, RZ, 0xc0, !PT ;  /* 0x00000bf009097812 */ /* 0x000fe400078ec0ff */
[----:B------:R-:W-:Y:S01]  /*1340*/  LEA R6, R6, UR4, 0x2 ;  /* 0x0000000406067c11 */ /* 0x000fe2000f8e10ff */
[----:B0-----:R-:W-:Y:S02]  /*1350*/  VIADD R12, R7, UR4 ;  /* 0x00000004070c7c36 */ /* 0x001fe40008000000 */
[----:B-1----:R-:W-:Y:S01]  /*1360*/  VIADD R8, R9, UR4 ;  /* 0x0000000409087c36 */ /* 0x002fe20008000000 */
[C---:B------:R-:W-:Y:S01]  /*1370*/  LEA R16, R3.reuse, R6, 0x2 ;  /* 0x0000000603107211 */ /* 0x040fe200078e10ff */
[----:B------:R-:W-:Y:S01]  /*1380*/  BAR.SYNC.DEFER_BLOCKING 0x0 ;  /* 0x0000000000007b1d */ /* 0x000fe20000010000 */
[----:B------:R-:W-:-:S02]  /*1390*/  IMAD R12, R3, 0x4, R12 ;  /* 0x00000004030c7824 */ /* 0x000fc400078e020c */
[----:B------:R-:W-:Y:S01]  /*13a0*/  IMAD R8, R3, 0x4, R8 ;  /* 0x0000000403087824 */ /* 0x000fe200078e0208 */
[----:B------:R-:W-:Y:S02]  /*13b0*/  SHF.R.S32.HI R7, RZ, 0x1f, R2 ;  /* 0x0000001fff077819 */ /* 0x000fe40000011402 */
[----:B------:R-:W-:Y:S02]  /*13c0*/  SHF.R.U32.HI R21, RZ, 0x2, R0 ;  /* 0x00000002ff157819 */ /* 0x000fe40000011600 */
[----:B------:R-:W-:Y:S02]  /*13d0*/  LEA.HI R23, R7, R2, RZ, 0x4 ;  /* 0x0000000207177211 */ /* 0x000fe400078f20ff */
[----:B------:R-:W0:Y:S01]  /*13e0*/  LDC.64 R6, c[0x0][0x240] ;  /* 0x00009000ff067b82 */ /* 0x000e220000000a00 */
[----:B------:R-:W1:Y:S04]  /*13f0*/  LDS.128 R16, [R16] ;  /* 0x0000000010107984 */ /* 0x000e680000000c00 */
[----:B------:R-:W3:Y:S04]  /*1400*/  LDS.128 R12, [R12+0x1000] ;  /* 0x001000000c0c7984 */ /* 0x000ee80000000c00 */
[----:B------:R-:W4:Y:S01]  /*1410*/  LDS.128 R8, [R8+0x2000] ;  /* 0x0020000008087984 */ /* 0x000f220000000c00 */
[----:B------:R-:W-:Y:S01]  /*1420*/  IMAD.SHL.U32 R0, R23, 0x100, RZ ;  /* 0x0000010017007824 */ /* 0x000fe200078e00ff */
[----:B------:R-:W-:-:S02]  /*1430*/  SGXT.U32 R21, R21, 0x6 ;  /* 0x000000061515781a */ /* 0x000fc40000000000 */
[----:B------:R-:W-:Y:S02]  /*1440*/  LOP3.LUT R25, R23, 0xfffffff0, RZ, 0xc0, !PT ;  /* 0xfffffff017197812 */ /* 0x000fe400078ec0ff */
[----:B--2---:R-:W-:Y:S02]  /*1450*/  LOP3.LUT R5, R0, 0xfffff000, RZ, 0xc0, !PT ;  /* 0xfffff00000057812 */ /* 0x004fe400078ec0ff */
[----:B------:R-:W-:Y:S02]  /*1460*/  PRMT R21, R21, 0x6540, R4 ;  /* 0x0000654015157816 */ /* 0x000fe40000000004 */
[----:B------:R-:W-:Y:S02]  /*1470*/  LOP3.LUT R0, R3, 0xc00, RZ, 0xfc, !PT ;  /* 0x00000c0003007812 */ /* 0x000fe400078efcff */
[----:B------:R-:W-:Y:S02]  /*1480*/  ISETP.GE.AND P0, PT, R2, 0x40, PT ;  /* 0x000000400200780c */ /* 0x000fe40003f06270 */
[----:B------:R-:W-:-:S02]  /*1490*/  IADD3 R25, R5, R2, -R25 ;  /* 0x0000000205197210 */ /* 0x000fc40007ffe819 */
[C---:B------:R-:W-:Y:S02]  /*14a0*/  LOP3.LUT R4, R21.reuse, 0x40, RZ, 0xfc, !PT ;  /* 0x0000004015047812 */ /* 0x040fe400078efcff */
[C---:B------:R-:W-:Y:S02]  /*14b0*/  LOP3.LUT R2, R21.reuse, 0x80, RZ, 0xfc, !PT ;  /* 0x0000008015027812 */ /* 0x040fe400078efcff */
[----:B------:R-:W-:Y:S02]  /*14c0*/  LOP3.LUT R20, R0, 0xff0, RZ, 0xc0, !PT ;  /* 0x00000ff000147812 */ /* 0x000fe400078ec0ff */
[C---:B------:R-:W-:Y:S02]  /*14d0*/  LOP3.LUT R0, R21.reuse, 0xc0, RZ, 0xfc, !PT ;  /* 0x000000c015007812 */ /* 0x040fe400078efcff */
[----:B------:R-:W-:Y:S02]  /*14e0*/  ISETP.LT.AND P3, PT, R21, 0x100, !P0 ;  /* 0x000001001500780c */ /* 0x000fe40004761270 */
[----:B------:R-:W-:-:S02]  /*14f0*/  ISETP.LT.AND P2, PT, R4, 0x100, !P0 ;  /* 0x000001000400780c */ /* 0x000fc40004741270 */
[----:B------:R-:W-:Y:S02]  /*1500*/  ISETP.LT.AND P1, PT, R2, 0x100, !P0 ;  /* 0x000001000200780c */ /* 0x000fe40004721270 */
[----:B------:R-:W-:Y:S02]  /*1510*/  LEA R5, R21, R25, 0x4 ;  /* 0x0000001915057211 */ /* 0x000fe400078e20ff */
[----:B------:R-:W-:Y:S01]  /*1520*/  ISETP.LT.AND P0, PT, R0, 0x100, !P0 ;  /* 0x000001000000780c */ /* 0x000fe20004701270 */
[--C-:B------:R-:W-:Y:S02]  /*1530*/  IMAD R21, R4, 0x10, R25.reuse ;  /* 0x0000001004157824 */ /* 0x100fe400078e0219 */
[----:B------:R-:W-:Y:S02]  /*1540*/  IMAD R23, R2, 0x10, R25 ;  /* 0x0000001002177824 */ /* 0x000fe400078e0219 */
[----:B------:R-:W-:Y:S02]  /*1550*/  VIADD R2, R20, UR4 ;  /* 0x0000000414027c36 */ /* 0x000fe40008000000 */
[----:B0-----:R-:W-:-:S04]  /*1560*/  IMAD.WIDE R4, R5, 0x4, R6 ;  /* 0x0000000405047825 */ /* 0x001fc800078e0206 */
[--C-:B------:R-:W-:Y:S01]  /*1570*/  IMAD.WIDE R20, R21, 0x4, R6.reuse ;  /* 0x0000000415147825 */ /* 0x100fe200078e0206 */
[----:B-1----:R0:W-:Y:S03]  /*1580*/  @P3 STG.E.128 desc[UR6][R4.64], R16 ;  /* 0x0000001004003986 */ /* 0x0021e6000c101d06 */
[----:B------:R-:W-:Y:S01]  /*1590*/  IMAD.WIDE R22, R23, 0x4, R6 ;  /* 0x0000000417167825 */ /* 0x000fe200078e0206 */
[----:B---3--:R0:W-:Y:S01]  /*15a0*/  @P2 STG.E.128 desc[UR6][R20.64], R12 ;  /* 0x0000000c14002986 */ /* 0x0081e2000c101d06 */
[----:B------:R-:W-:-:S03]  /*15b0*/  LEA R2, R3, R2, 0x2 ;  /* 0x0000000203027211 */ /* 0x000fc600078e10ff */
[----:B----4-:R0:W-:Y:S02]  /*15c0*/  @P1 STG.E.128 desc[UR6][R22.64], R8 ;  /* 0x0000000816001986 */ /* 0x0101e4000c101d06 */
[----:B0-----:R-:W-:Y:S05]  /*15d0*/  @!P0 EXIT ;  /* 0x000000000000894d */ /* 0x001fea0003800000 */
[----:B0-----:R-:W0:Y:S01]  /*15e0*/  LDS.128 R8, [R2+0x3000] ;  /* 0x0030000002087984 */ /* 0x001e220000000c00 */
[----:B------:R-:W-:-:S04]  /*15f0*/  IMAD R25, R0, 0x10, R25 ;  /* 0x0000001000197824 */ /* 0x000fc800078e0219 */
[----:B------:R-:W-:-:S05]  /*1600*/  IMAD.WIDE R6, R25, 0x4, R6 ;  /* 0x0000000419067825 */ /* 0x000fca00078e0206 */
[----:B0-----:R-:W-:Y:S01]  /*1610*/  STG.E.128 desc[UR6][R6.64], R8 ;  /* 0x0000000806007986 */ /* 0x001fe2000c101d06 */
[----:B------:R-:W-:Y:S05]  /*1620*/  EXIT ;  /* 0x000000000000794d */ /* 0x000fea0003800000 */
.L_x_0:
[----:B------:R-:W-:-:S00]  /*1630*/  BRA `(.L_x_0) ;  /* 0xfffffffc00fc7947 */ /* 0x000fc0000383ffff */
[----:B------:R-:W-:-:S00]  /*1640*/  NOP ;  /* 0x0000000000007918 */ /* 0x000fc00000000000 */
        /* <DEDUP_REMOVED lines=11> */
.L_x_1:


//--------------------- .nv.global.init           --------------------------
	.section	.nv.global.init,"aw",@progbits
.nv.global.init:
	.type		_$_str,@object
	.size		_$_str,(_$_str_$_2 - _$_str)
_$_str:
        /*0000*/ 	.byte	0x5f, 0x5f, 0x43, 0x55, 0x44, 0x41, 0x5f, 0x46, 0x54, 0x5a, 0x00
	.type		_$_str_$_2,@object
	.size		_$_str_$_2,(.L_1 - _$_str_$_2)
_$_str_$_2:
        /*000b*/ 	.byte	0x5f, 0x5f, 0x43, 0x55, 0x44, 0x41, 0x5f, 0x50, 0x52, 0x45, 0x43, 0x5f, 0x53, 0x51, 0x52, 0x54
        /*001b*/ 	.byte	0x00
.L_1:


//--------------------- .nv.shared.triton_poi_fused__native_batch_norm_legit_no_training_add_relu_21 --------------------------
	.section	.nv.shared.triton_poi_fused__native_batch_norm_legit_no_training_add_relu_21,"aw",@nobits
	.sectionflags	@""
	.align	16
	.zero		1024


//--------------------- .nv.constant0.triton_poi_fused__native_batch_norm_legit_no_training_add_relu_21 --------------------------
	.section	.nv.constant0.triton_poi_fused__native_batch_norm_legit_no_training_add_relu_21,"a",@progbits
	.sectionflags	@""
	.align	4
.nv.constant0.triton_poi_fused__native_batch_norm_legit_no_training_add_relu_21:
	.zero		592
